//
// Generated by NVIDIA NVVM Compiler
//
// Compiler Build ID: CL-36424714
// Cuda compilation tools, release 13.0, V13.0.88
// Based on NVVM 20.0.0
//

.version 9.0
.target sm_100
.address_size 64

	// .globl	repeat_kv_f32

.visible .entry repeat_kv_f32(
	.param .u64 .ptr .align 1 repeat_kv_f32_param_0,
	.param .u64 .ptr .align 1 repeat_kv_f32_param_1,
	.param .u32 repeat_kv_f32_param_2,
	.param .u32 repeat_kv_f32_param_3,
	.param .u32 repeat_kv_f32_param_4,
	.param .u32 repeat_kv_f32_param_5
)
{
	.reg .pred 	%p<2>;
	.reg .b32 	%r<22>;
	.reg .b32 	%f<2>;
	.reg .b64 	%rd<9>;

	ld.param.u64 	%rd1, [repeat_kv_f32_param_0];
	ld.param.u64 	%rd2, [repeat_kv_f32_param_1];
	ld.param.u32 	%r6, [repeat_kv_f32_param_2];
	ld.param.u32 	%r3, [repeat_kv_f32_param_3];
	ld.param.u32 	%r4, [repeat_kv_f32_param_4];
	ld.param.u32 	%r5, [repeat_kv_f32_param_5];
	mov.u32 	%r7, %ctaid.x;
	mov.u32 	%r8, %ntid.x;
	mov.u32 	%r9, %tid.x;
	mad.lo.s32 	%r1, %r7, %r8, %r9;
	mul.lo.s32 	%r2, %r4, %r3;
	mul.lo.s32 	%r10, %r2, %r6;
	mul.lo.s32 	%r11, %r10, %r5;
	setp.ge.s32 	%p1, %r1, %r11;
	@%p1 bra 	$L__BB0_2;
	cvta.to.global.u64 	%rd3, %rd2;
	cvta.to.global.u64 	%rd4, %rd1;
	mul.lo.s32 	%r12, %r2, %r5;
	div.s32 	%r13, %r1, %r12;
	mul.lo.s32 	%r14, %r13, %r12;
	sub.s32 	%r15, %r1, %r14;
	div.s32 	%r16, %r15, %r5;
	mul.lo.s32 	%r17, %r16, %r5;
	sub.s32 	%r18, %r15, %r17;
	div.s32 	%r19, %r16, %r4;
	mad.lo.s32 	%r20, %r13, %r3, %r19;
	mad.lo.s32 	%r21, %r20, %r5, %r18;
	mul.wide.s32 	%rd5, %r21, 4;
	add.s64 	%rd6, %rd3, %rd5;
	ld.global.nc.f32 	%f1, [%rd6];
	mul.wide.s32 	%rd7, %r1, 4;
	add.s64 	%rd8, %rd4, %rd7;
	st.global.f32 	[%rd8], %f1;
$L__BB0_2:
	ret;

}


// ===== COMPILED SASS (sm_100) =====

	.target	sm_100

	.elftype	@"ET_EXEC"


//--------------------- .note.nv.tkinfo           --------------------------
	.section	.note.nv.tkinfo,"",@"SHT_NOTE"
	.sectionflags	@"SHF_NOTE_NV_TKINFO"
	.tkinfo
        /*0018*/ 	.word	0x00000002
        /*0030*/ 	.string	""
        /*0030*/ 	.string	"ptxas"
        /*0030*/ 	.string	"Cuda compilation tools, release 13.0, V13.0.88"
        /*0030*/ 	.string	"Build cuda_13.0.r13.0/compiler.36424714_0"
        /*0030*/ 	.string	"-arch sm_100 -m 64 "



//--------------------- .note.nv.cuinfo           --------------------------
	.section	.note.nv.cuinfo,"",@"SHT_NOTE"
	.sectionflags	@"SHF_NOTE_NV_CUINFO"
        /*0018*/ 	.short	0x0002
        /*001a*/ 	.short	0x0064
        /*001c*/ 	.short	0x0082
	.zero		2


//--------------------- .nv.info                  --------------------------
	.section	.nv.info,"",@"SHT_CUDA_INFO"
	.align	4


	//----- nvinfo : EIATTR_REGCOUNT
	.align		4
        /*0000*/ 	.byte	0x04, 0x2f
        /*0002*/ 	.short	(.L_1 - .L_0)
	.align		4
.L_0:
        /*0004*/ 	.word	index@(repeat_kv_f32)
        /*0008*/ 	.word	0x00000010


	//----- nvinfo : EIATTR_FRAME_SIZE
	.align		4
.L_1:
        /*000c*/ 	.byte	0x04, 0x11
        /*000e*/ 	.short	(.L_3 - .L_2)
	.align		4
.L_2:
        /*0010*/ 	.word	index@(repeat_kv_f32)
        /*0014*/ 	.word	0x00000000


	//----- nvinfo : EIATTR_MIN_STACK_SIZE
	.align		4
.L_3:
        /*0018*/ 	.byte	0x04, 0x12
        /*001a*/ 	.short	(.L_5 - .L_4)
	.align		4
.L_4:
        /*001c*/ 	.word	index@(repeat_kv_f32)
        /*0020*/ 	.word	0x00000000
.L_5:


//--------------------- .nv.compat                --------------------------
	.section	.nv.compat,"",@"SHT_CUDA_COMPAT_INFO"
	.align	4
        /*0000*/ 	.byte	0x02, 0x09, 0x00, 0x00, 0x02, 0x02, 0x01, 0x00, 0x02, 0x05, 0x05, 0x00, 0x03, 0x07, 0x01, 0x01
        /*0010*/ 	.byte	0x02, 0x03, 0x00, 0x00, 0x02, 0x06, 0x01, 0x00, 0x04, 0x0b, 0x08, 0x00, 0x09, 0x00, 0x00, 0x00
        /*0020*/ 	.byte	0x00, 0x00, 0x00, 0x00


//--------------------- .nv.info.repeat_kv_f32    --------------------------
	.section	.nv.info.repeat_kv_f32,"",@"SHT_CUDA_INFO"
	.sectionflags	@""
	.align	4


	//----- nvinfo : EIATTR_CUDA_API_VERSION
	.align		4
        /*0000*/ 	.byte	0x04, 0x37
        /*0002*/ 	.short	(.L_7 - .L_6)
.L_6:
        /*0004*/ 	.word	0x00000082


	//----- nvinfo : EIATTR_KPARAM_INFO
	.align		4
.L_7:
        /*0008*/ 	.byte	0x04, 0x17
        /*000a*/ 	.short	(.L_9 - .L_8)
.L_8:
        /*000c*/ 	.word	0x00000000
        /*0010*/ 	.short	0x0005
        /*0012*/ 	.short	0x001c
        /*0014*/ 	.byte	0x00, 0xf0, 0x11, 0x00


	//----- nvinfo : EIATTR_KPARAM_INFO
	.align		4
.L_9:
        /*0018*/ 	.byte	0x04, 0x17
        /*001a*/ 	.short	(.L_11 - .L_10)
.L_10:
        /*001c*/ 	.word	0x00000000
        /*0020*/ 	.short	0x0004
        /*0022*/ 	.short	0x0018
        /*0024*/ 	.byte	0x00, 0xf0, 0x11, 0x00


	//----- nvinfo : EIATTR_KPARAM_INFO
	.align		4
.L_11:
        /*0028*/ 	.byte	0x04, 0x17
        /*002a*/ 	.short	(.L_13 - .L_12)
.L_12:
        /*002c*/ 	.word	0x00000000
        /*0030*/ 	.short	0x0003
        /*0032*/ 	.short	0x0014
        /*0034*/ 	.byte	0x00, 0xf0, 0x11, 0x00


	//----- nvinfo : EIATTR_KPARAM_INFO
	.align		4
.L_13:
        /*0038*/ 	.byte	0x04, 0x17
        /*003a*/ 	.short	(.L_15 - .L_14)
.L_14:
        /*003c*/ 	.word	0x00000000
        /*0040*/ 	.short	0x0002
        /*0042*/ 	.short	0x0010
        /*0044*/ 	.byte	0x00, 0xf0, 0x11, 0x00


	//----- nvinfo : EIATTR_KPARAM_INFO
	.align		4
.L_15:
        /*0048*/ 	.byte	0x04, 0x17
        /*004a*/ 	.short	(.L_17 - .L_16)
.L_16:
        /*004c*/ 	.word	0x00000000
        /*0050*/ 	.short	0x0001
        /*0052*/ 	.short	0x0008
        /*0054*/ 	.byte	0x00, 0xf5, 0x21, 0x00


	//----- nvinfo : EIATTR_KPARAM_INFO
	.align		4
.L_17:
        /*0058*/ 	.byte	0x04, 0x17
        /*005a*/ 	.short	(.L_19 - .L_18)
.L_18:
        /*005c*/ 	.word	0x00000000
        /*0060*/ 	.short	0x0000
        /*0062*/ 	.short	0x0000
        /*0064*/ 	.byte	0x00, 0xf5, 0x21, 0x00


	//----- nvinfo : EIATTR_SPARSE_MMA_MASK
	.align		4
.L_19:
        /*0068*/ 	.byte	0x03, 0x50
        /*006a*/ 	.short	0x0000


	//----- nvinfo : EIATTR_MAXREG_COUNT
	.align		4
        /*006c*/ 	.byte	0x03, 0x1b
        /*006e*/ 	.short	0x00ff


	//----- nvinfo : EIATTR_MERCURY_ISA_VERSION
	.align		4
        /*0070*/ 	.byte	0x03, 0x5f
        /*0072*/ 	.short	0x0101


	//----- nvinfo : EIATTR_VRC_CTA_INIT_COUNT
	.align		4
        /*0074*/ 	.byte	0x02, 0x4a
	.zero		1
	.zero		1


	//----- nvinfo : EIATTR_EXIT_INSTR_OFFSETS
	.align		4
        /*0078*/ 	.byte	0x04, 0x1c
        /*007a*/ 	.short	(.L_21 - .L_20)


	//   ....[0]....
.L_20:
        /*007c*/ 	.word	0x000000b0


	//   ....[1]....
        /*0080*/ 	.word	0x00000630


	//----- nvinfo : EIATTR_CBANK_PARAM_SIZE
	.align		4
.L_21:
        /*0084*/ 	.byte	0x03, 0x19
        /*0086*/ 	.short	0x0020


	//----- nvinfo : EIATTR_PARAM_CBANK
	.align		4
        /*0088*/ 	.byte	0x04, 0x0a
        /*008a*/ 	.short	(.L_23 - .L_22)
	.align		4
.L_22:
        /*008c*/ 	.word	index@(.nv.constant0.repeat_kv_f32)
        /*0090*/ 	.short	0x0380
        /*0092*/ 	.short	0x0020


	//----- nvinfo : EIATTR_SW_WAR
	.align		4
.L_23:
        /*0094*/ 	.byte	0x04, 0x36
        /*0096*/ 	.short	(.L_25 - .L_24)
.L_24:
        /*0098*/ 	.word	0x00000008
.L_25:


//--------------------- .nv.callgraph             --------------------------
	.section	.nv.callgraph,"",@"SHT_CUDA_CALLGRAPH"
	.align	4
	.sectionentsize	8
	.align		4
        /*0000*/ 	.word	0x00000000
	.align		4
        /*0004*/ 	.word	0xffffffff
	.align		4
        /*0008*/ 	.word	0x00000000
	.align		4
        /*000c*/ 	.word	0xfffffffe
	.align		4
        /*0010*/ 	.word	0x00000000
	.align		4
        /*0014*/ 	.word	0xfffffffd
	.align		4
        /*0018*/ 	.word	0x00000000
	.align		4
        /*001c*/ 	.word	0xfffffffc


//--------------------- .text.repeat_kv_f32       --------------------------
	.section	.text.repeat_kv_f32,"ax",@progbits
	.align	128
        .global         repeat_kv_f32
        .type           repeat_kv_f32,@function
        .size           repeat_kv_f32,(.L_x_1 - repeat_kv_f32)
        .other          repeat_kv_f32,@"STO_CUDA_ENTRY STV_DEFAULT"
repeat_kv_f32:
.text.repeat_kv_f32:
[----:B------:R-:W-:Y:S01]  /*0000*/  LDC R1, c[0x0][0x37c] ;  /* 0x0000df00ff017b82 */ /* 0x000fe20000000800 */
[----:B------:R-:W0:Y:S07]  /*0010*/  S2R R9, SR_TID.X ;  /* 0x0000000000097919 */ /* 0x000e2e0000002100 */
[----:B------:R-:W1:Y:S08]  /*0020*/  LDC.64 R2, c[0x0][0x390] ;  /* 0x0000e400ff027b82 */ /* 0x000e700000000a00 */
[----:B------:R-:W1:Y:S08]  /*0030*/  LDC.64 R4, c[0x0][0x398] ;  /* 0x0000e600ff047b82 */ /* 0x000e700000000a00 */
[----:B------:R-:W0:Y:S08]  /*0040*/  S2UR UR4, SR_CTAID.X ;  /* 0x00000000000479c3 */ /* 0x000e300000002500 */
[----:B------:R-:W0:Y:S01]  /*0050*/  LDC R0, c[0x0][0x360] ;  /* 0x0000d800ff007b82 */ /* 0x000e220000000800 */
[----:B-1----:R-:W-:-:S04]  /*0060*/  IMAD R7, R4, R3, RZ ;  /* 0x0000000304077224 */ /* 0x002fc800078e02ff */
[----:B------:R-:W-:Y:S02]  /*0070*/  IMAD R2, R7, R2, RZ ;  /* 0x0000000207027224 */ /* 0x000fe400078e02ff */
[----:B0-----:R-:W-:Y:S02]  /*0080*/  IMAD R0, R0, UR4, R9 ;  /* 0x0000000400007c24 */ /* 0x001fe4000f8e0209 */
[----:B------:R-:W-:-:S05]  /*0090*/  IMAD R9, R2, R5, RZ ;  /* 0x0000000502097224 */ /* 0x000fca00078e02ff */
[----:B------:R-:W-:-:S13]  /*00a0*/  ISETP.GE.AND P0, PT, R0, R9, PT ;  /* 0x000000090000720c */ /* 0x000fda0003f06270 */
[----:B------:R-:W-:Y:S05]  /*00b0*/  @P0 EXIT ;  /* 0x000000000000094d */ /* 0x000fea0003800000 */
[-C--:B------:R-:W-:Y:S01]  /*00c0*/  IMAD R7, R7, R5.reuse, RZ ;  /* 0x0000000507077224 */ /* 0x080fe200078e02ff */
[----:B------:R-:W-:Y:S01]  /*00d0*/  IABS R10, R0 ;  /* 0x00000000000a7213 */ /* 0x000fe20000000000 */
[----:B------:R-:W0:Y:S01]  /*00e0*/  LDCU.64 UR4, c[0x0][0x358] ;  /* 0x00006b00ff0477ac */ /* 0x000e220008000a00 */
[----:B------:R-:W-:Y:S02]  /*00f0*/  IABS R12, R5 ;  /* 0x00000005000c7213 */ /* 0x000fe40000000000 */
[----:B------:R-:W-:-:S04]  /*0100*/  IABS R11, R7 ;  /* 0x00000007000b7213 */ /* 0x000fc80000000000 */
[----:B------:R-:W1:Y:S08]  /*0110*/  I2F.RP R2, R11 ;  /* 0x0000000b00027306 */ /* 0x000e700000209400 */
[----:B-1----:R-:W1:Y:S02]  /*0120*/  MUFU.RCP R2, R2 ;  /* 0x0000000200027308 */ /* 0x002e640000001000 */
[----:B-1----:R-:W-:-:S06]  /*0130*/  VIADD R8, R2, 0xffffffe ;  /* 0x0ffffffe02087836 */ /* 0x002fcc0000000000 */
[----:B------:R1:W2:Y:S02]  /*0140*/  F2I.FTZ.U32.TRUNC.NTZ R9, R8 ;  /* 0x0000000800097305 */ /* 0x0002a4000021f000 */
[----:B-1----:R-:W-:Y:S02]  /*0150*/  HFMA2 R8, -RZ, RZ, 0, 0 ;  /* 0x00000000ff087431 */ /* 0x002fe400000001ff */
[----:B--2---:R-:W-:-:S04]  /*0160*/  IMAD.MOV R6, RZ, RZ, -R9 ;  /* 0x000000ffff067224 */ /* 0x004fc800078e0a09 */
[----:B------:R-:W-:Y:S01]  /*0170*/  IMAD R13, R6, R11, RZ ;  /* 0x0000000b060d7224 */ /* 0x000fe200078e02ff */
[----:B------:R-:W-:-:S03]  /*0180*/  IABS R6, R7 ;  /* 0x0000000700067213 */ /* 0x000fc60000000000 */
[----:B------:R-:W-:-:S04]  /*0190*/  IMAD.HI.U32 R9, R9, R13, R8 ;  /* 0x0000000d09097227 */ /* 0x000fc800078e0008 */
[----:B------:R-:W-:Y:S01]  /*01a0*/  IMAD.MOV R13, RZ, RZ, -R6 ;  /* 0x000000ffff0d7224 */ /* 0x000fe200078e0a06 */
[----:B------:R-:W-:Y:S01]  /*01b0*/  MOV R6, R12 ;  /* 0x0000000c00067202 */ /* 0x000fe20000000f00 */
[----:B------:R-:W-:-:S03]  /*01c0*/  IMAD.HI.U32 R2, R9, R10, RZ ;  /* 0x0000000a09027227 */ /* 0x000fc600078e00ff */
[----:B------:R-:W1:Y:S01]  /*01d0*/  I2F.RP R9, R6 ;  /* 0x0000000600097306 */ /* 0x000e620000209400 */
[----:B------:R-:W-:-:S05]  /*01e0*/  IMAD R8, R2, R13, R10 ;  /* 0x0000000d02087224 */ /* 0x000fca00078e020a */
[----:B------:R-:W-:Y:S02]  /*01f0*/  ISETP.GT.U32.AND P2, PT, R11, R8, PT ;  /* 0x000000080b00720c */ /* 0x000fe40003f44070 */
[----:B-1----:R-:W1:Y:S11]  /*0200*/  MUFU.RCP R9, R9 ;  /* 0x0000000900097308 */ /* 0x002e760000001000 */
[----:B------:R-:W-:-:S02]  /*0210*/  @!P2 IMAD.IADD R8, R8, 0x1, -R11 ;  /* 0x000000010808a824 */ /* 0x000fc400078e0a0b */
[----:B------:R-:W-:Y:S01]  /*0220*/  @!P2 VIADD R2, R2, 0x1 ;  /* 0x000000010202a836 */ /* 0x000fe20000000000 */
[----:B------:R-:W-:Y:S02]  /*0230*/  ISETP.NE.AND P2, PT, R7, RZ, PT ;  /* 0x000000ff0700720c */ /* 0x000fe40003f45270 */
[----:B------:R-:W-:Y:S02]  /*0240*/  ISETP.GE.U32.AND P0, PT, R8, R11, PT ;  /* 0x0000000b0800720c */ /* 0x000fe40003f06070 */
[----:B------:R-:W-:-:S04]  /*0250*/  LOP3.LUT R8, R0, R7, RZ, 0x3c, !PT ;  /* 0x0000000700087212 */ /* 0x000fc800078e3cff */
[----:B------:R-:W-:Y:S02]  /*0260*/  ISETP.GE.AND P1, PT, R8, RZ, PT ;  /* 0x000000ff0800720c */ /* 0x000fe40003f26270 */
[----:B-1----:R-:W-:-:S04]  /*0270*/  IADD3 R10, PT, PT, R9, 0xffffffe, RZ ;  /* 0x0ffffffe090a7810 */ /* 0x002fc80007ffe0ff */
[----:B------:R1:W2:Y:S01]  /*0280*/  F2I.FTZ.U32.TRUNC.NTZ R11, R10 ;  /* 0x0000000a000b7305 */ /* 0x0002a2000021f000 */
[----:B------:R-:W-:-:S06]  /*0290*/  @P0 IADD3 R2, PT, PT, R2, 0x1, RZ ;  /* 0x0000000102020810 */ /* 0x000fcc0007ffe0ff */
[----:B------:R-:W-:Y:S01]  /*02a0*/  @!P1 IMAD.MOV R2, RZ, RZ, -R2 ;  /* 0x000000ffff029224 */ /* 0x000fe200078e0a02 */
[----:B------:R-:W-:Y:S01]  /*02b0*/  @!P2 LOP3.LUT R2, RZ, R7, RZ, 0x33, !PT ;  /* 0x00000007ff02a212 */ /* 0x000fe200078e33ff */
[----:B-1----:R-:W-:-:S04]  /*02c0*/  HFMA2 R10, -RZ, RZ, 0, 0 ;  /* 0x00000000ff0a7431 */ /* 0x002fc800000001ff */
[----:B------:R-:W-:Y:S01]  /*02d0*/  IMAD.MOV R8, RZ, RZ, -R2 ;  /* 0x000000ffff087224 */ /* 0x000fe200078e0a02 */
[----:B--2---:R-:W-:-:S03]  /*02e0*/  IADD3 R9, PT, PT, RZ, -R11, RZ ;  /* 0x8000000bff097210 */ /* 0x004fc60007ffe0ff */
[----:B------:R-:W-:Y:S01]  /*02f0*/  IMAD R8, R7, R8, R0 ;  /* 0x0000000807087224 */ /* 0x000fe200078e0200 */
[----:B------:R-:W-:Y:S01]  /*0300*/  IABS R7, R4 ;  /* 0x0000000400077213 */ /* 0x000fe20000000000 */
[----:B------:R-:W-:-:S03]  /*0310*/  IMAD R9, R9, R6, RZ ;  /* 0x0000000609097224 */ /* 0x000fc600078e02ff */
[----:B------:R-:W-:Y:S01]  /*0320*/  IABS R12, R8 ;  /* 0x00000008000c7213 */ /* 0x000fe20000000000 */
[----:B------:R-:W-:-:S04]  /*0330*/  IMAD.HI.U32 R10, R11, R9, R10 ;  /* 0x000000090b0a7227 */ /* 0x000fc800078e000a */
[----:B------:R-:W-:Y:S02]  /*0340*/  IMAD.MOV.U32 R9, RZ, RZ, R12 ;  /* 0x000000ffff097224 */ /* 0x000fe400078e000c */
[----:B------:R-:W1:Y:S02]  /*0350*/  I2F.RP R12, R7 ;  /* 0x00000007000c7306 */ /* 0x000e640000209400 */
[----:B------:R-:W-:-:S05]  /*0360*/  IMAD.HI.U32 R10, R10, R9, RZ ;  /* 0x000000090a0a7227 */ /* 0x000fca00078e00ff */
[----:B------:R-:W-:-:S05]  /*0370*/  IADD3 R11, PT, PT, -R10, RZ, RZ ;  /* 0x000000ff0a0b7210 */ /* 0x000fca0007ffe1ff */
[C---:B------:R-:W-:Y:S01]  /*0380*/  IMAD R9, R6.reuse, R11, R9 ;  /* 0x0000000b06097224 */ /* 0x040fe200078e0209 */
[----:B-1----:R-:W1:Y:S04]  /*0390*/  MUFU.RCP R12, R12 ;  /* 0x0000000c000c7308 */ /* 0x002e680000001000 */
[----:B------:R-:W-:-:S13]  /*03a0*/  ISETP.GT.U32.AND P2, PT, R6, R9, PT ;  /* 0x000000090600720c */ /* 0x000fda0003f44070 */
[----:B------:R-:W-:Y:S01]  /*03b0*/  @!P2 IMAD.IADD R9, R9, 0x1, -R6 ;  /* 0x000000010909a824 */ /* 0x000fe200078e0a06 */
[----:B-1----:R-:W-:Y:S01]  /*03c0*/  IADD3 R11, PT, PT, R12, 0xffffffe, RZ ;  /* 0x0ffffffe0c0b7810 */ /* 0x002fe20007ffe0ff */
[----:B------:R-:W-:Y:S01]  /*03d0*/  @!P2 VIADD R10, R10, 0x1 ;  /* 0x000000010a0aa836 */ /* 0x000fe20000000000 */
[----:B------:R-:W-:Y:S02]  /*03e0*/  ISETP.NE.AND P2, PT, R5, RZ, PT ;  /* 0x000000ff0500720c */ /* 0x000fe40003f45270 */
[----:B------:R-:W-:Y:S02]  /*03f0*/  ISETP.GE.U32.AND P0, PT, R9, R6, PT ;  /* 0x000000060900720c */ /* 0x000fe40003f06070 */
[----:B------:R-:W1:Y:S01]  /*0400*/  F2I.FTZ.U32.TRUNC.NTZ R11, R11 ;  /* 0x0000000b000b7305 */ /* 0x000e62000021f000 */
[----:B------:R-:W-:-:S04]  /*0410*/  LOP3.LUT R6, R8, R5, RZ, 0x3c, !PT ;  /* 0x0000000508067212 */ /* 0x000fc800078e3cff */
[----:B------:R-:W-:-:S06]  /*0420*/  ISETP.GE.AND P1, PT, R6, RZ, PT ;  /* 0x000000ff0600720c */ /* 0x000fcc0003f26270 */
[----:B------:R-:W-:Y:S02]  /*0430*/  @P0 IADD3 R10, PT, PT, R10, 0x1, RZ ;  /* 0x000000010a0a0810 */ /* 0x000fe40007ffe0ff */
[----:B-1----:R-:W-:-:S03]  /*0440*/  IADD3 R6, PT, PT, RZ, -R11, RZ ;  /* 0x8000000bff067210 */ /* 0x002fc60007ffe0ff */
[----:B------:R-:W-:Y:S01]  /*0450*/  IMAD.MOV.U32 R9, RZ, RZ, R10 ;  /* 0x000000ffff097224 */ /* 0x000fe200078e000a */
[----:B------:R-:W-:-:S03]  /*0460*/  MOV R10, RZ ;  /* 0x000000ff000a7202 */ /* 0x000fc60000000f00 */
[----:B------:R-:W-:Y:S01]  /*0470*/  @!P1 IMAD.MOV R9, RZ, RZ, -R9 ;  /* 0x000000ffff099224 */ /* 0x000fe200078e0a09 */
[----:B------:R-:W-:Y:S01]  /*0480*/  @!P2 LOP3.LUT R9, RZ, R5, RZ, 0x33, !PT ;  /* 0x00000005ff09a212 */ /* 0x000fe200078e33ff */
[----:B------:R-:W-:-:S03]  /*0490*/  IMAD R13, R6, R7, RZ ;  /* 0x00000007060d7224 */ /* 0x000fc600078e02ff */
[----:B------:R-:W-:Y:S01]  /*04a0*/  IABS R6, R9 ;  /* 0x0000000900067213 */ /* 0x000fe20000000000 */
[----:B------:R-:W-:-:S06]  /*04b0*/  IMAD.HI.U32 R10, R11, R13, R10 ;  /* 0x0000000d0b0a7227 */ /* 0x000fcc00078e000a */
[----:B------:R-:W-:-:S04]  /*04c0*/  IMAD.HI.U32 R10, R10, R6, RZ ;  /* 0x000000060a0a7227 */ /* 0x000fc800078e00ff */
[----:B------:R-:W-:-:S04]  /*04d0*/  IMAD.MOV R11, RZ, RZ, -R10 ;  /* 0x000000ffff0b7224 */ /* 0x000fc800078e0a0a */
[----:B------:R-:W-:-:S05]  /*04e0*/  IMAD R6, R7, R11, R6 ;  /* 0x0000000b07067224 */ /* 0x000fca00078e0206 */
[----:B------:R-:W-:-:S13]  /*04f0*/  ISETP.GT.U32.AND P2, PT, R7, R6, PT ;  /* 0x000000060700720c */ /* 0x000fda0003f44070 */
[-C--:B------:R-:W-:Y:S01]  /*0500*/  @!P2 IADD3 R6, PT, PT, R6, -R7.reuse, RZ ;  /* 0x800000070606a210 */ /* 0x080fe20007ffe0ff */
[----:B------:R-:W-:Y:S01]  /*0510*/  @!P2 VIADD R10, R10, 0x1 ;  /* 0x000000010a0aa836 */ /* 0x000fe20000000000 */
[----:B------:R-:W-:Y:S02]  /*0520*/  ISETP.NE.AND P2, PT, R4, RZ, PT ;  /* 0x000000ff0400720c */ /* 0x000fe40003f45270 */
[----:B------:R-:W-:Y:S02]  /*0530*/  ISETP.GE.U32.AND P0, PT, R6, R7, PT ;  /* 0x000000070600720c */ /* 0x000fe40003f06070 */
[C---:B------:R-:W-:Y:S02]  /*0540*/  LOP3.LUT R6, R9.reuse, R4, RZ, 0x3c, !PT ;  /* 0x0000000409067212 */ /* 0x040fe400078e3cff */
[----:B------:R-:W-:Y:S02]  /*0550*/  IADD3 R9, PT, PT, -R9, RZ, RZ ;  /* 0x000000ff09097210 */ /* 0x000fe40007ffe1ff */
[----:B------:R-:W-:-:S02]  /*0560*/  ISETP.GE.AND P1, PT, R6, RZ, PT ;  /* 0x000000ff0600720c */ /* 0x000fc40003f26270 */
[----:B------:R-:W1:Y:S01]  /*0570*/  LDC.64 R6, c[0x0][0x388] ;  /* 0x0000e200ff067b82 */ /* 0x000e620000000a00 */
[----:B------:R-:W-:-:S04]  /*0580*/  IMAD R9, R5, R9, R8 ;  /* 0x0000000905097224 */ /* 0x000fc800078e0208 */
[----:B------:R-:W-:-:S06]  /*0590*/  @P0 IADD3 R10, PT, PT, R10, 0x1, RZ ;  /* 0x000000010a0a0810 */ /* 0x000fcc0007ffe0ff */
[----:B------:R-:W-:Y:S01]  /*05a0*/  @!P1 IMAD.MOV R10, RZ, RZ, -R10 ;  /* 0x000000ffff0a9224 */ /* 0x000fe200078e0a0a */
[----:B------:R-:W-:-:S05]  /*05b0*/  @!P2 LOP3.LUT R10, RZ, R4, RZ, 0x33, !PT ;  /* 0x00000004ff0aa212 */ /* 0x000fca00078e33ff */
[----:B------:R-:W-:-:S04]  /*05c0*/  IMAD R2, R2, R3, R10 ;  /* 0x0000000302027224 */ /* 0x000fc800078e020a */
[----:B------:R-:W-:Y:S02]  /*05d0*/  IMAD R3, R2, R5, R9 ;  /* 0x0000000502037224 */ /* 0x000fe400078e0209 */
[----:B------:R-:W2:Y:S02]  /*05e0*/  LDC.64 R4, c[0x0][0x380] ;  /* 0x0000e000ff047b82 */ /* 0x000ea40000000a00 */
[----:B-1----:R-:W-:-:S06]  /*05f0*/  IMAD.WIDE R2, R3, 0x4, R6 ;  /* 0x0000000403027825 */ /* 0x002fcc00078e0206 */
[----:B0-----:R-:W3:Y:S01]  /*0600*/  LDG.E.CONSTANT R3, desc[UR4][R2.64] ;  /* 0x0000000402037981 */ /* 0x001ee2000c1e9900 */
[----:B--2---:R-:W-:-:S05]  /*0610*/  IMAD.WIDE R4, R0, 0x4, R4 ;  /* 0x0000000400047825 */ /* 0x004fca00078e0204 */
[----:B---3--:R-:W-:Y:S01]  /*0620*/  STG.E desc[UR4][R4.64], R3 ;  /* 0x0000000304007986 */ /* 0x008fe2000c101904 */
[----:B------:R-:W-:Y:S05]  /*0630*/  EXIT ;  /* 0x000000000000794d */ /* 0x000fea0003800000 */
.L_x_0:
[----:B------:R-:W-:-:S00]  /*0640*/  BRA `(.L_x_0) ;  /* 0xfffffffc00fc7947 */ /* 0x000fc0000383ffff */
[----:B------:R-:W-:-:S00]  /*0650*/  NOP ;  /* 0x0000000000007918 */ /* 0x000fc00000000000 */
        /* <DEDUP_REMOVED lines=10> */
.L_x_1:


//--------------------- .nv.shared.reserved.0     --------------------------
	.section	.nv.shared.reserved.0,"aw",@nobits
	.weak		__nv_reservedSMEM_offset_0_alias
	.size		__nv_reservedSMEM_offset_0_alias, 0, 64
	.other		__nv_reservedSMEM_offset_0_alias,@"STO_CUDA_RESERVED_SHARED STV_DEFAULT"
__nv_reservedSMEM_offset_0_alias:
	.zero		0
	.zero		64


//--------------------- .nv.constant0.repeat_kv_f32 --------------------------
	.section	.nv.constant0.repeat_kv_f32,"a",@progbits
	.sectionflags	@""
	.align	4
.nv.constant0.repeat_kv_f32:
	.zero		928


//--------------------- SYMBOLS --------------------------

	.type		.nv.reservedSmem.offset0,@object
	.size		.nv.reservedSmem.offset0,0x4
